//
// Generated by NVIDIA NVVM Compiler
//
// Compiler Build ID: CL-36424714
// Cuda compilation tools, release 13.0, V13.0.88
// Based on NVVM 20.0.0
//

.version 9.0
.target sm_100
.address_size 64

	// .globl	_Z17select_top_kernelPKvPvii

.visible .entry _Z17select_top_kernelPKvPvii(
	.param .u64 .ptr .align 1 _Z17select_top_kernelPKvPvii_param_0,
	.param .u64 .ptr .align 1 _Z17select_top_kernelPKvPvii_param_1,
	.param .u32 _Z17select_top_kernelPKvPvii_param_2,
	.param .u32 _Z17select_top_kernelPKvPvii_param_3
)
{
	.reg .pred 	%p<40>;
	.reg .b16 	%rs<104>;
	.reg .b32 	%r<108>;
	.reg .b32 	%f<2>;
	.reg .b64 	%rd<29>;

	ld.param.u64 	%rd10, [_Z17select_top_kernelPKvPvii_param_0];
	ld.param.u64 	%rd9, [_Z17select_top_kernelPKvPvii_param_1];
	ld.param.u32 	%r32, [_Z17select_top_kernelPKvPvii_param_2];
	ld.param.u32 	%r31, [_Z17select_top_kernelPKvPvii_param_3];
	cvta.to.global.u64 	%rd1, %rd10;
	mov.u32 	%r33, %ctaid.x;
	mov.u32 	%r34, %ntid.x;
	mov.u32 	%r35, %tid.x;
	mad.lo.s32 	%r1, %r33, %r34, %r35;
	setp.ge.s32 	%p1, %r1, %r32;
	@%p1 bra 	$L__BB0_15;
	mul.lo.s32 	%r37, %r31, %r1;
	cvt.s64.s32 	%rd2, %r37;
	mov.f32 	%f1, 0fFF800000;
	// begin inline asm
	{  cvt.rn.f16.f32 %rs100, %f1;}

	// end inline asm
	setp.lt.s32 	%p2, %r31, 1;
	mov.b32 	%r107, 0;
	@%p2 bra 	$L__BB0_14;
	and.b32  	%r2, %r31, 15;
	setp.lt.u32 	%p3, %r31, 16;
	mov.b32 	%r99, 0;
	mov.u32 	%r107, %r99;
	@%p3 bra 	$L__BB0_5;
	and.b32  	%r99, %r31, 2147483632;
	shl.b64 	%rd11, %rd2, 1;
	add.s64 	%rd12, %rd11, %rd1;
	add.s64 	%rd27, %rd12, 16;
	mov.b32 	%r93, 0;
	mov.u32 	%r107, %r93;
$L__BB0_4:
	.pragma "nounroll";
	ld.global.u16 	%rs13, [%rd27+-16];
	// begin inline asm
	{ .reg .pred __$temp3;
  setp.gt.f16  __$temp3, %rs13, %rs100;
  selp.u16 %rs12, 1, 0, __$temp3;}
	// end inline asm
	setp.eq.s16 	%p4, %rs12, 0;
	selp.b16 	%rs17, %rs100, %rs13, %p4;
	selp.b32 	%r41, %r107, %r93, %p4;
	ld.global.u16 	%rs16, [%rd27+-14];
	// begin inline asm
	{ .reg .pred __$temp3;
  setp.gt.f16  __$temp3, %rs16, %rs17;
  selp.u16 %rs15, 1, 0, __$temp3;}
	// end inline asm
	setp.eq.s16 	%p5, %rs15, 0;
	selp.b16 	%rs20, %rs17, %rs16, %p5;
	add.s32 	%r42, %r93, 1;
	selp.b32 	%r43, %r41, %r42, %p5;
	ld.global.u16 	%rs19, [%rd27+-12];
	// begin inline asm
	{ .reg .pred __$temp3;
  setp.gt.f16  __$temp3, %rs19, %rs20;
  selp.u16 %rs18, 1, 0, __$temp3;}
	// end inline asm
	setp.eq.s16 	%p6, %rs18, 0;
	selp.b16 	%rs23, %rs20, %rs19, %p6;
	add.s32 	%r44, %r93, 2;
	selp.b32 	%r45, %r43, %r44, %p6;
	ld.global.u16 	%rs22, [%rd27+-10];
	// begin inline asm
	{ .reg .pred __$temp3;
  setp.gt.f16  __$temp3, %rs22, %rs23;
  selp.u16 %rs21, 1, 0, __$temp3;}
	// end inline asm
	setp.eq.s16 	%p7, %rs21, 0;
	selp.b16 	%rs26, %rs23, %rs22, %p7;
	add.s32 	%r46, %r93, 3;
	selp.b32 	%r47, %r45, %r46, %p7;
	ld.global.u16 	%rs25, [%rd27+-8];
	// begin inline asm
	{ .reg .pred __$temp3;
  setp.gt.f16  __$temp3, %rs25, %rs26;
  selp.u16 %rs24, 1, 0, __$temp3;}
	// end inline asm
	setp.eq.s16 	%p8, %rs24, 0;
	selp.b16 	%rs29, %rs26, %rs25, %p8;
	add.s32 	%r48, %r93, 4;
	selp.b32 	%r49, %r47, %r48, %p8;
	ld.global.u16 	%rs28, [%rd27+-6];
	// begin inline asm
	{ .reg .pred __$temp3;
  setp.gt.f16  __$temp3, %rs28, %rs29;
  selp.u16 %rs27, 1, 0, __$temp3;}
	// end inline asm
	setp.eq.s16 	%p9, %rs27, 0;
	selp.b16 	%rs32, %rs29, %rs28, %p9;
	add.s32 	%r50, %r93, 5;
	selp.b32 	%r51, %r49, %r50, %p9;
	ld.global.u16 	%rs31, [%rd27+-4];
	// begin inline asm
	{ .reg .pred __$temp3;
  setp.gt.f16  __$temp3, %rs31, %rs32;
  selp.u16 %rs30, 1, 0, __$temp3;}
	// end inline asm
	setp.eq.s16 	%p10, %rs30, 0;
	selp.b16 	%rs35, %rs32, %rs31, %p10;
	add.s32 	%r52, %r93, 6;
	selp.b32 	%r53, %r51, %r52, %p10;
	ld.global.u16 	%rs34, [%rd27+-2];
	// begin inline asm
	{ .reg .pred __$temp3;
  setp.gt.f16  __$temp3, %rs34, %rs35;
  selp.u16 %rs33, 1, 0, __$temp3;}
	// end inline asm
	setp.eq.s16 	%p11, %rs33, 0;
	selp.b16 	%rs38, %rs35, %rs34, %p11;
	add.s32 	%r54, %r93, 7;
	selp.b32 	%r55, %r53, %r54, %p11;
	ld.global.u16 	%rs37, [%rd27];
	// begin inline asm
	{ .reg .pred __$temp3;
  setp.gt.f16  __$temp3, %rs37, %rs38;
  selp.u16 %rs36, 1, 0, __$temp3;}
	// end inline asm
	setp.eq.s16 	%p12, %rs36, 0;
	selp.b16 	%rs41, %rs38, %rs37, %p12;
	add.s32 	%r56, %r93, 8;
	selp.b32 	%r57, %r55, %r56, %p12;
	ld.global.u16 	%rs40, [%rd27+2];
	// begin inline asm
	{ .reg .pred __$temp3;
  setp.gt.f16  __$temp3, %rs40, %rs41;
  selp.u16 %rs39, 1, 0, __$temp3;}
	// end inline asm
	setp.eq.s16 	%p13, %rs39, 0;
	selp.b16 	%rs44, %rs41, %rs40, %p13;
	add.s32 	%r58, %r93, 9;
	selp.b32 	%r59, %r57, %r58, %p13;
	ld.global.u16 	%rs43, [%rd27+4];
	// begin inline asm
	{ .reg .pred __$temp3;
  setp.gt.f16  __$temp3, %rs43, %rs44;
  selp.u16 %rs42, 1, 0, __$temp3;}
	// end inline asm
	setp.eq.s16 	%p14, %rs42, 0;
	selp.b16 	%rs47, %rs44, %rs43, %p14;
	add.s32 	%r60, %r93, 10;
	selp.b32 	%r61, %r59, %r60, %p14;
	ld.global.u16 	%rs46, [%rd27+6];
	// begin inline asm
	{ .reg .pred __$temp3;
  setp.gt.f16  __$temp3, %rs46, %rs47;
  selp.u16 %rs45, 1, 0, __$temp3;}
	// end inline asm
	setp.eq.s16 	%p15, %rs45, 0;
	selp.b16 	%rs50, %rs47, %rs46, %p15;
	add.s32 	%r62, %r93, 11;
	selp.b32 	%r63, %r61, %r62, %p15;
	ld.global.u16 	%rs49, [%rd27+8];
	// begin inline asm
	{ .reg .pred __$temp3;
  setp.gt.f16  __$temp3, %rs49, %rs50;
  selp.u16 %rs48, 1, 0, __$temp3;}
	// end inline asm
	setp.eq.s16 	%p16, %rs48, 0;
	selp.b16 	%rs53, %rs50, %rs49, %p16;
	add.s32 	%r64, %r93, 12;
	selp.b32 	%r65, %r63, %r64, %p16;
	ld.global.u16 	%rs52, [%rd27+10];
	// begin inline asm
	{ .reg .pred __$temp3;
  setp.gt.f16  __$temp3, %rs52, %rs53;
  selp.u16 %rs51, 1, 0, __$temp3;}
	// end inline asm
	setp.eq.s16 	%p17, %rs51, 0;
	selp.b16 	%rs56, %rs53, %rs52, %p17;
	add.s32 	%r66, %r93, 13;
	selp.b32 	%r67, %r65, %r66, %p17;
	ld.global.u16 	%rs55, [%rd27+12];
	// begin inline asm
	{ .reg .pred __$temp3;
  setp.gt.f16  __$temp3, %rs55, %rs56;
  selp.u16 %rs54, 1, 0, __$temp3;}
	// end inline asm
	setp.eq.s16 	%p18, %rs54, 0;
	selp.b16 	%rs59, %rs56, %rs55, %p18;
	add.s32 	%r68, %r93, 14;
	selp.b32 	%r69, %r67, %r68, %p18;
	ld.global.u16 	%rs58, [%rd27+14];
	// begin inline asm
	{ .reg .pred __$temp3;
  setp.gt.f16  __$temp3, %rs58, %rs59;
  selp.u16 %rs57, 1, 0, __$temp3;}
	// end inline asm
	setp.eq.s16 	%p19, %rs57, 0;
	selp.b16 	%rs100, %rs59, %rs58, %p19;
	add.s32 	%r70, %r93, 15;
	selp.b32 	%r107, %r69, %r70, %p19;
	add.s64 	%rd27, %rd27, 32;
	add.s32 	%r93, %r93, 16;
	setp.ne.s32 	%p20, %r93, %r99;
	@%p20 bra 	$L__BB0_4;
$L__BB0_5:
	setp.eq.s32 	%p21, %r2, 0;
	@%p21 bra 	$L__BB0_14;
	and.b32  	%r11, %r31, 7;
	setp.lt.u32 	%p22, %r2, 8;
	@%p22 bra 	$L__BB0_8;
	cvt.u64.u32 	%rd13, %r99;
	add.s64 	%rd14, %rd13, %rd2;
	shl.b64 	%rd15, %rd14, 1;
	add.s64 	%rd16, %rd1, %rd15;
	ld.global.u16 	%rs61, [%rd16];
	// begin inline asm
	{ .reg .pred __$temp3;
  setp.gt.f16  __$temp3, %rs61, %rs100;
  selp.u16 %rs60, 1, 0, __$temp3;}
	// end inline asm
	setp.eq.s16 	%p23, %rs60, 0;
	selp.b16 	%rs65, %rs100, %rs61, %p23;
	selp.b32 	%r72, %r107, %r99, %p23;
	add.s32 	%r73, %r99, 1;
	ld.global.u16 	%rs64, [%rd16+2];
	// begin inline asm
	{ .reg .pred __$temp3;
  setp.gt.f16  __$temp3, %rs64, %rs65;
  selp.u16 %rs63, 1, 0, __$temp3;}
	// end inline asm
	setp.eq.s16 	%p24, %rs63, 0;
	selp.b16 	%rs68, %rs65, %rs64, %p24;
	selp.b32 	%r74, %r72, %r73, %p24;
	add.s32 	%r75, %r99, 2;
	ld.global.u16 	%rs67, [%rd16+4];
	// begin inline asm
	{ .reg .pred __$temp3;
  setp.gt.f16  __$temp3, %rs67, %rs68;
  selp.u16 %rs66, 1, 0, __$temp3;}
	// end inline asm
	setp.eq.s16 	%p25, %rs66, 0;
	selp.b16 	%rs71, %rs68, %rs67, %p25;
	selp.b32 	%r76, %r74, %r75, %p25;
	add.s32 	%r77, %r99, 3;
	ld.global.u16 	%rs70, [%rd16+6];
	// begin inline asm
	{ .reg .pred __$temp3;
  setp.gt.f16  __$temp3, %rs70, %rs71;
  selp.u16 %rs69, 1, 0, __$temp3;}
	// end inline asm
	setp.eq.s16 	%p26, %rs69, 0;
	selp.b16 	%rs74, %rs71, %rs70, %p26;
	selp.b32 	%r78, %r76, %r77, %p26;
	add.s32 	%r79, %r99, 4;
	ld.global.u16 	%rs73, [%rd16+8];
	// begin inline asm
	{ .reg .pred __$temp3;
  setp.gt.f16  __$temp3, %rs73, %rs74;
  selp.u16 %rs72, 1, 0, __$temp3;}
	// end inline asm
	setp.eq.s16 	%p27, %rs72, 0;
	selp.b16 	%rs77, %rs74, %rs73, %p27;
	selp.b32 	%r80, %r78, %r79, %p27;
	add.s32 	%r81, %r99, 5;
	ld.global.u16 	%rs76, [%rd16+10];
	// begin inline asm
	{ .reg .pred __$temp3;
  setp.gt.f16  __$temp3, %rs76, %rs77;
  selp.u16 %rs75, 1, 0, __$temp3;}
	// end inline asm
	setp.eq.s16 	%p28, %rs75, 0;
	selp.b16 	%rs80, %rs77, %rs76, %p28;
	selp.b32 	%r82, %r80, %r81, %p28;
	add.s32 	%r83, %r99, 6;
	ld.global.u16 	%rs79, [%rd16+12];
	// begin inline asm
	{ .reg .pred __$temp3;
  setp.gt.f16  __$temp3, %rs79, %rs80;
  selp.u16 %rs78, 1, 0, __$temp3;}
	// end inline asm
	setp.eq.s16 	%p29, %rs78, 0;
	selp.b16 	%rs83, %rs80, %rs79, %p29;
	selp.b32 	%r84, %r82, %r83, %p29;
	add.s32 	%r85, %r99, 7;
	ld.global.u16 	%rs82, [%rd16+14];
	// begin inline asm
	{ .reg .pred __$temp3;
  setp.gt.f16  __$temp3, %rs82, %rs83;
  selp.u16 %rs81, 1, 0, __$temp3;}
	// end inline asm
	setp.eq.s16 	%p30, %rs81, 0;
	selp.b16 	%rs100, %rs83, %rs82, %p30;
	selp.b32 	%r107, %r84, %r85, %p30;
	add.s32 	%r99, %r99, 8;
$L__BB0_8:
	setp.eq.s32 	%p31, %r11, 0;
	@%p31 bra 	$L__BB0_14;
	and.b32  	%r17, %r31, 3;
	setp.lt.u32 	%p32, %r11, 4;
	@%p32 bra 	$L__BB0_11;
	cvt.u64.u32 	%rd17, %r99;
	add.s64 	%rd18, %rd17, %rd2;
	shl.b64 	%rd19, %rd18, 1;
	add.s64 	%rd20, %rd1, %rd19;
	ld.global.u16 	%rs85, [%rd20];
	// begin inline asm
	{ .reg .pred __$temp3;
  setp.gt.f16  __$temp3, %rs85, %rs100;
  selp.u16 %rs84, 1, 0, __$temp3;}
	// end inline asm
	setp.eq.s16 	%p33, %rs84, 0;
	selp.b16 	%rs89, %rs100, %rs85, %p33;
	selp.b32 	%r87, %r107, %r99, %p33;
	add.s32 	%r88, %r99, 1;
	ld.global.u16 	%rs88, [%rd20+2];
	// begin inline asm
	{ .reg .pred __$temp3;
  setp.gt.f16  __$temp3, %rs88, %rs89;
  selp.u16 %rs87, 1, 0, __$temp3;}
	// end inline asm
	setp.eq.s16 	%p34, %rs87, 0;
	selp.b16 	%rs92, %rs89, %rs88, %p34;
	selp.b32 	%r89, %r87, %r88, %p34;
	add.s32 	%r90, %r99, 2;
	ld.global.u16 	%rs91, [%rd20+4];
	// begin inline asm
	{ .reg .pred __$temp3;
  setp.gt.f16  __$temp3, %rs91, %rs92;
  selp.u16 %rs90, 1, 0, __$temp3;}
	// end inline asm
	setp.eq.s16 	%p35, %rs90, 0;
	selp.b16 	%rs95, %rs92, %rs91, %p35;
	selp.b32 	%r91, %r89, %r90, %p35;
	add.s32 	%r92, %r99, 3;
	ld.global.u16 	%rs94, [%rd20+6];
	// begin inline asm
	{ .reg .pred __$temp3;
  setp.gt.f16  __$temp3, %rs94, %rs95;
  selp.u16 %rs93, 1, 0, __$temp3;}
	// end inline asm
	setp.eq.s16 	%p36, %rs93, 0;
	selp.b16 	%rs100, %rs95, %rs94, %p36;
	selp.b32 	%r107, %r91, %r92, %p36;
	add.s32 	%r99, %r99, 4;
$L__BB0_11:
	setp.eq.s32 	%p37, %r17, 0;
	@%p37 bra 	$L__BB0_14;
	cvt.u64.u32 	%rd21, %r99;
	add.s64 	%rd22, %rd2, %rd21;
	shl.b64 	%rd23, %rd22, 1;
	add.s64 	%rd28, %rd1, %rd23;
	neg.s32 	%r104, %r17;
$L__BB0_13:
	.pragma "nounroll";
	ld.global.u16 	%rs97, [%rd28];
	// begin inline asm
	{ .reg .pred __$temp3;
  setp.gt.f16  __$temp3, %rs97, %rs100;
  selp.u16 %rs96, 1, 0, __$temp3;}
	// end inline asm
	setp.eq.s16 	%p38, %rs96, 0;
	selp.b16 	%rs100, %rs100, %rs97, %p38;
	selp.b32 	%r107, %r107, %r99, %p38;
	add.s32 	%r99, %r99, 1;
	add.s64 	%rd28, %rd28, 2;
	add.s32 	%r104, %r104, 1;
	setp.ne.s32 	%p39, %r104, 0;
	@%p39 bra 	$L__BB0_13;
$L__BB0_14:
	cvta.to.global.u64 	%rd24, %rd9;
	mul.wide.s32 	%rd25, %r1, 4;
	add.s64 	%rd26, %rd24, %rd25;
	st.global.u32 	[%rd26], %r107;
$L__BB0_15:
	ret;

}


// ===== COMPILED SASS (sm_100) =====

	.target	sm_100

	.elftype	@"ET_EXEC"


//--------------------- .note.nv.tkinfo           --------------------------
	.section	.note.nv.tkinfo,"",@"SHT_NOTE"
	.sectionflags	@"SHF_NOTE_NV_TKINFO"
	.tkinfo
        /*0018*/ 	.word	0x00000002
        /*0030*/ 	.string	""
        /*0030*/ 	.string	"ptxas"
        /*0030*/ 	.string	"Cuda compilation tools, release 13.0, V13.0.88"
        /*0030*/ 	.string	"Build cuda_13.0.r13.0/compiler.36424714_0"
        /*0030*/ 	.string	"-arch sm_100 -m 64 "



//--------------------- .note.nv.cuinfo           --------------------------
	.section	.note.nv.cuinfo,"",@"SHT_NOTE"
	.sectionflags	@"SHF_NOTE_NV_CUINFO"
        /*0018*/ 	.short	0x0002
        /*001a*/ 	.short	0x0064
        /*001c*/ 	.short	0x0082
	.zero		2


//--------------------- .nv.info                  --------------------------
	.section	.nv.info,"",@"SHT_CUDA_INFO"
	.align	4


	//----- nvinfo : EIATTR_REGCOUNT
	.align		4
        /*0000*/ 	.byte	0x04, 0x2f
        /*0002*/ 	.short	(.L_1 - .L_0)
	.align		4
.L_0:
        /*0004*/ 	.word	index@(_Z17select_top_kernelPKvPvii)
        /*0008*/ 	.word	0x00000020


	//----- nvinfo : EIATTR_FRAME_SIZE
	.align		4
.L_1:
        /*000c*/ 	.byte	0x04, 0x11
        /*000e*/ 	.short	(.L_3 - .L_2)
	.align		4
.L_2:
        /*0010*/ 	.word	index@(_Z17select_top_kernelPKvPvii)
        /*0014*/ 	.word	0x00000000


	//----- nvinfo : EIATTR_MIN_STACK_SIZE
	.align		4
.L_3:
        /*0018*/ 	.byte	0x04, 0x12
        /*001a*/ 	.short	(.L_5 - .L_4)
	.align		4
.L_4:
        /*001c*/ 	.word	index@(_Z17select_top_kernelPKvPvii)
        /*0020*/ 	.word	0x00000000
.L_5:


//--------------------- .nv.compat                --------------------------
	.section	.nv.compat,"",@"SHT_CUDA_COMPAT_INFO"
	.align	4
        /*0000*/ 	.byte	0x02, 0x09, 0x00, 0x00, 0x02, 0x02, 0x01, 0x00, 0x02, 0x05, 0x05, 0x00, 0x03, 0x07, 0x01, 0x01
        /*0010*/ 	.byte	0x02, 0x03, 0x00, 0x00, 0x02, 0x06, 0x01, 0x00, 0x04, 0x0b, 0x08, 0x00, 0x09, 0x00, 0x00, 0x00
        /*0020*/ 	.byte	0x00, 0x00, 0x00, 0x00


//--------------------- .nv.info._Z17select_top_kernelPKvPvii --------------------------
	.section	.nv.info._Z17select_top_kernelPKvPvii,"",@"SHT_CUDA_INFO"
	.sectionflags	@""
	.align	4


	//----- nvinfo : EIATTR_CUDA_API_VERSION
	.align		4
        /*0000*/ 	.byte	0x04, 0x37
        /*0002*/ 	.short	(.L_7 - .L_6)
.L_6:
        /*0004*/ 	.word	0x00000082


	//----- nvinfo : EIATTR_KPARAM_INFO
	.align		4
.L_7:
        /*0008*/ 	.byte	0x04, 0x17
        /*000a*/ 	.short	(.L_9 - .L_8)
.L_8:
        /*000c*/ 	.word	0x00000000
        /*0010*/ 	.short	0x0003
        /*0012*/ 	.short	0x0014
        /*0014*/ 	.byte	0x00, 0xf0, 0x11, 0x00


	//----- nvinfo : EIATTR_KPARAM_INFO
	.align		4
.L_9:
        /*0018*/ 	.byte	0x04, 0x17
        /*001a*/ 	.short	(.L_11 - .L_10)
.L_10:
        /*001c*/ 	.word	0x00000000
        /*0020*/ 	.short	0x0002
        /*0022*/ 	.short	0x0010
        /*0024*/ 	.byte	0x00, 0xf0, 0x11, 0x00


	//----- nvinfo : EIATTR_KPARAM_INFO
	.align		4
.L_11:
        /*0028*/ 	.byte	0x04, 0x17
        /*002a*/ 	.short	(.L_13 - .L_12)
.L_12:
        /*002c*/ 	.word	0x00000000
        /*0030*/ 	.short	0x0001
        /*0032*/ 	.short	0x0008
        /*0034*/ 	.byte	0x00, 0xf5, 0x21, 0x00


	//----- nvinfo : EIATTR_KPARAM_INFO
	.align		4
.L_13:
        /*0038*/ 	.byte	0x04, 0x17
        /*003a*/ 	.short	(.L_15 - .L_14)
.L_14:
        /*003c*/ 	.word	0x00000000
        /*0040*/ 	.short	0x0000
        /*0042*/ 	.short	0x0000
        /*0044*/ 	.byte	0x00, 0xf5, 0x21, 0x00


	//----- nvinfo : EIATTR_SPARSE_MMA_MASK
	.align		4
.L_15:
        /*0048*/ 	.byte	0x03, 0x50
        /*004a*/ 	.short	0x0000


	//----- nvinfo : EIATTR_MAXREG_COUNT
	.align		4
        /*004c*/ 	.byte	0x03, 0x1b
        /*004e*/ 	.short	0x00ff


	//----- nvinfo : EIATTR_MERCURY_ISA_VERSION
	.align		4
        /*0050*/ 	.byte	0x03, 0x5f
        /*0052*/ 	.short	0x0101


	//----- nvinfo : EIATTR_VRC_CTA_INIT_COUNT
	.align		4
        /*0054*/ 	.byte	0x02, 0x4a
	.zero		1
	.zero		1


	//----- nvinfo : EIATTR_EXIT_INSTR_OFFSETS
	.align		4
        /*0058*/ 	.byte	0x04, 0x1c
        /*005a*/ 	.short	(.L_17 - .L_16)


	//   ....[0]....
.L_16:
        /*005c*/ 	.word	0x00000070


	//   ....[1]....
        /*0060*/ 	.word	0x00000bf0


	//----- nvinfo : EIATTR_CBANK_PARAM_SIZE
	.align		4
.L_17:
        /*0064*/ 	.byte	0x03, 0x19
        /*0066*/ 	.short	0x0018


	//----- nvinfo : EIATTR_PARAM_CBANK
	.align		4
        /*0068*/ 	.byte	0x04, 0x0a
        /*006a*/ 	.short	(.L_19 - .L_18)
	.align		4
.L_18:
        /*006c*/ 	.word	index@(.nv.constant0._Z17select_top_kernelPKvPvii)
        /*0070*/ 	.short	0x0380
        /*0072*/ 	.short	0x0018


	//----- nvinfo : EIATTR_SW_WAR
	.align		4
.L_19:
        /*0074*/ 	.byte	0x04, 0x36
        /*0076*/ 	.short	(.L_21 - .L_20)
.L_20:
        /*0078*/ 	.word	0x00000008
.L_21:


//--------------------- .nv.callgraph             --------------------------
	.section	.nv.callgraph,"",@"SHT_CUDA_CALLGRAPH"
	.align	4
	.sectionentsize	8
	.align		4
        /*0000*/ 	.word	0x00000000
	.align		4
        /*0004*/ 	.word	0xffffffff
	.align		4
        /*0008*/ 	.word	0x00000000
	.align		4
        /*000c*/ 	.word	0xfffffffe
	.align		4
        /*0010*/ 	.word	0x00000000
	.align		4
        /*0014*/ 	.word	0xfffffffd
	.align		4
        /*0018*/ 	.word	0x00000000
	.align		4
        /*001c*/ 	.word	0xfffffffc


//--------------------- .text._Z17select_top_kernelPKvPvii --------------------------
	.section	.text._Z17select_top_kernelPKvPvii,"ax",@progbits
	.align	128
        .global         _Z17select_top_kernelPKvPvii
        .type           _Z17select_top_kernelPKvPvii,@function
        .size           _Z17select_top_kernelPKvPvii,(.L_x_7 - _Z17select_top_kernelPKvPvii)
        .other          _Z17select_top_kernelPKvPvii,@"STO_CUDA_ENTRY STV_DEFAULT"
_Z17select_top_kernelPKvPvii:
.text._Z17select_top_kernelPKvPvii:
[----:B------:R-:W-:Y:S01]  /*0000*/  LDC R1, c[0x0][0x37c] ;  /* 0x0000df00ff017b82 */ /* 0x000fe20000000800 */
[----:B------:R-:W0:Y:S07]  /*0010*/  S2R R3, SR_TID.X ;  /* 0x0000000000037919 */ /* 0x000e2e0000002100 */
[----:B------:R-:W0:Y:S01]  /*0020*/  S2UR UR4, SR_CTAID.X ;  /* 0x00000000000479c3 */ /* 0x000e220000002500 */
[----:B------:R-:W1:Y:S07]  /*0030*/  LDCU UR5, c[0x0][0x390] ;  /* 0x00007200ff0577ac */ /* 0x000e6e0008000800 */
[----:B------:R-:W0:Y:S02]  /*0040*/  LDC R4, c[0x0][0x360] ;  /* 0x0000d800ff047b82 */ /* 0x000e240000000800 */
[----:B0-----:R-:W-:-:S05]  /*0050*/  IMAD R4, R4, UR4, R3 ;  /* 0x0000000404047c24 */ /* 0x001fca000f8e0203 */
[----:B-1----:R-:W-:-:S13]  /*0060*/  ISETP.GE.AND P0, PT, R4, UR5, PT ;  /* 0x0000000504007c0c */ /* 0x002fda000bf06270 */
[----:B------:R-:W-:Y:S05]  /*0070*/  @P0 EXIT ;  /* 0x000000000000094d */ /* 0x000fea0003800000 */
[----:B------:R-:W0:Y:S01]  /*0080*/  LDCU UR4, c[0x0][0x394] ;  /* 0x00007280ff0477ac */ /* 0x000e220008000800 */
[----:B------:R-:W-:Y:S01]  /*0090*/  IMAD.MOV.U32 R0, RZ, RZ, RZ ;  /* 0x000000ffff007224 */ /* 0x000fe200078e00ff */
[----:B------:R-:W1:Y:S01]  /*00a0*/  LDCU.64 UR8, c[0x0][0x358] ;  /* 0x00006b00ff0877ac */ /* 0x000e620008000a00 */
[----:B0-----:R-:W-:-:S09]  /*00b0*/  UISETP.GE.AND UP0, UPT, UR4, 0x1, UPT ;  /* 0x000000010400788c */ /* 0x001fd2000bf06270 */
[----:B-1----:R-:W-:Y:S05]  /*00c0*/  BRA.U !UP0, `(.L_x_0) ;  /* 0x0000000908bc7547 */ /* 0x002fea000b800000 */
[----:B------:R-:W-:Y:S02]  /*00d0*/  UISETP.GE.U32.AND UP0, UPT, UR4, 0x10, UPT ;  /* 0x000000100400788c */ /* 0x000fe4000bf06070 */
[----:B------:R-:W-:Y:S01]  /*00e0*/  IMAD R6, R4, UR4, RZ ;  /* 0x0000000404067c24 */ /* 0x000fe2000f8e02ff */
[----:B------:R-:W-:Y:S01]  /*00f0*/  ULOP3.LUT UR5, UR4, 0xf, URZ, 0xc0, !UPT ;  /* 0x0000000f04057892 */ /* 0x000fe2000f8ec0ff */
[----:B------:R-:W-:Y:S02]  /*0100*/  IMAD.MOV.U32 R8, RZ, RZ, 0xfc00 ;  /* 0x0000fc00ff087424 */ /* 0x000fe400078e00ff */
[----:B------:R-:W-:Y:S01]  /*0110*/  IMAD.MOV.U32 R5, RZ, RZ, RZ ;  /* 0x000000ffff057224 */ /* 0x000fe200078e00ff */
[----:B------:R-:W-:Y:S01]  /*0120*/  SHF.R.S32.HI R7, RZ, 0x1f, R6 ;  /* 0x0000001fff077819 */ /* 0x000fe20000011406 */
[----:B------:R-:W-:Y:S01]  /*0130*/  IMAD.MOV.U32 R0, RZ, RZ, RZ ;  /* 0x000000ffff007224 */ /* 0x000fe200078e00ff */
[----:B------:R-:W-:Y:S01]  /*0140*/  UISETP.NE.AND UP1, UPT, UR5, URZ, UPT ;  /* 0x000000ff0500728c */ /* 0x000fe2000bf25270 */
[----:B------:R-:W-:Y:S10]  /*0150*/  BRA.U !UP0, `(.L_x_1) ;  /* 0x0000000508387547 */ /* 0x000ff4000b800000 */
[----:B------:R-:W0:Y:S01]  /*0160*/  LDCU.64 UR6, c[0x0][0x380] ;  /* 0x00007000ff0677ac */ /* 0x000e220008000a00 */
[----:B------:R-:W-:Y:S02]  /*0170*/  IMAD.MOV.U32 R9, RZ, RZ, RZ ;  /* 0x000000ffff097224 */ /* 0x000fe400078e00ff */
[----:B------:R-:W-:Y:S01]  /*0180*/  IMAD.MOV.U32 R0, RZ, RZ, RZ ;  /* 0x000000ffff007224 */ /* 0x000fe200078e00ff */
[----:B0-----:R-:W-:Y:S01]  /*0190*/  LEA R2, P0, R6, UR6, 0x1 ;  /* 0x0000000606027c11 */ /* 0x001fe2000f8008ff */
[----:B------:R-:W-:-:S03]  /*01a0*/  ULOP3.LUT UR6, UR4, 0x7ffffff0, URZ, 0xc0, !UPT ;  /* 0x7ffffff004067892 */ /* 0x000fc6000f8ec0ff */
[----:B------:R-:W-:Y:S02]  /*01b0*/  IADD3 R2, P1, PT, R2, 0x10, RZ ;  /* 0x0000001002027810 */ /* 0x000fe40007f3e0ff */
[----:B------:R-:W-:Y:S01]  /*01c0*/  LEA.HI.X R3, R6, UR7, R7, 0x1, P0 ;  /* 0x0000000706037c11 */ /* 0x000fe200080f0c07 */
[----:B------:R-:W-:-:S04]  /*01d0*/  IMAD.U32 R5, RZ, RZ, UR6 ;  /* 0x00000006ff057e24 */ /* 0x000fc8000f8e00ff */
[----:B------:R-:W-:-:S07]  /*01e0*/  IMAD.X R3, RZ, RZ, R3, P1 ;  /* 0x000000ffff037224 */ /* 0x000fce00008e0603 */
.L_x_2:
[----:B------:R-:W2:Y:S04]  /*01f0*/  LDG.E.U16 R21, desc[UR8][R2.64+-0x10] ;  /* 0xfffff00802157981 */ /* 0x000ea8000c1e1500 */
[----:B------:R-:W3:Y:S04]  /*0200*/  LDG.E.U16 R23, desc[UR8][R2.64+-0xe] ;  /* 0xfffff20802177981 */ /* 0x000ee8000c1e1500 */
[----:B------:R-:W4:Y:S04]  /*0210*/  LDG.E.U16 R25, desc[UR8][R2.64+-0xc] ;  /* 0xfffff40802197981 */ /* 0x000f28000c1e1500 */
[----:B------:R-:W5:Y:S04]  /*0220*/  LDG.E.U16 R27, desc[UR8][R2.64+-0xa] ;  /* 0xfffff608021b7981 */ /* 0x000f68000c1e1500 */
        /* <DEDUP_REMOVED lines=11> */
[----:B------:R0:W5:Y:S01]  /*02e0*/  LDG.E.U16 R18, desc[UR8][R2.64+0xe] ;  /* 0x00000e0802127981 */ /* 0x000162000c1e1500 */
[----:B--2---:R-:W-:-:S05]  /*02f0*/  HSETP2.GT.AND P3, PT, R21.H0_H0, R8.H0_H0, PT ;  /* 0x2000000815007234 */ /* 0x004fca0003f64800 */
[----:B------:R-:W-:Y:S02]  /*0300*/  SEL R8, R8, R21, !P3 ;  /* 0x0000001508087207 */ /* 0x000fe40005800000 */
[----:B------:R-:W-:-:S03]  /*0310*/  SEL R0, R0, R9, !P3 ;  /* 0x0000000900007207 */ /* 0x000fc60005800000 */
[----:B---3--:R-:W-:-:S05]  /*0320*/  HSETP2.GT.AND P4, PT, R23.H0_H0, R8.H0_H0, PT ;  /* 0x2000000817007234 */ /* 0x008fca0003f84800 */
[----:B------:R-:W-:-:S05]  /*0330*/  SEL R8, R8, R23, !P4 ;  /* 0x0000001708087207 */ /* 0x000fca0006000000 */
[----:B----4-:R-:W-:-:S03]  /*0340*/  HSETP2.GT.AND P5, PT, R25.H0_H0, R8.H0_H0, PT ;  /* 0x2000000819007234 */ /* 0x010fc60003fa4800 */
[----:B------:R-:W-:Y:S02]  /*0350*/  @P4 VIADD R0, R9, 0x1 ;  /* 0x0000000109004836 */ /* 0x000fe40000000000 */
[----:B------:R-:W-:-:S05]  /*0360*/  SEL R8, R8, R25, !P5 ;  /* 0x0000001908087207 */ /* 0x000fca0006800000 */
[----:B-----5:R-:W-:-:S03]  /*0370*/  HSETP2.GT.AND P6, PT, R27.H0_H0, R8.H0_H0, PT ;  /* 0x200000081b007234 */ /* 0x020fc60003fc4800 */
[----:B------:R-:W-:Y:S02]  /*0380*/  @P5 VIADD R0, R9, 0x2 ;  /* 0x0000000209005836 */ /* 0x000fe40000000000 */
[----:B------:R-:W-:-:S05]  /*0390*/  SEL R8, R8, R27, !P6 ;  /* 0x0000001b08087207 */ /* 0x000fca0007000000 */
[----:B------:R-:W-:-:S03]  /*03a0*/  HSETP2.GT.AND P0, PT, R29.H0_H0, R8.H0_H0, PT ;  /* 0x200000081d007234 */ /* 0x000fc60003f04800 */
        /* <DEDUP_REMOVED lines=30> */
[----:B------:R-:W-:Y:S01]  /*0590*/  @P2 VIADD R0, R9, 0xd ;  /* 0x0000000d09002836 */ /* 0x000fe20000000000 */
[----:B0-----:R-:W-:Y:S02]  /*05a0*/  IADD3 R2, P2, PT, R2, 0x20, RZ ;  /* 0x0000002002027810 */ /* 0x001fe40007f5e0ff */
[----:B------:R-:W-:-:S03]  /*05b0*/  SEL R17, R16, R17, !P3 ;  /* 0x0000001110117207 */ /* 0x000fc60005800000 */
[----:B------:R-:W-:Y:S02]  /*05c0*/  IMAD.X R3, RZ, RZ, R3, P2 ;  /* 0x000000ffff037224 */ /* 0x000fe400010e0603 */
[----:B------:R-:W-:Y:S02]  /*05d0*/  HSETP2.GT.AND P0, PT, R18.H0_H0, R17.H0_H0, PT ;  /* 0x2000001112007234 */ /* 0x000fe40003f04800 */
[----:B------:R-:W-:-:S03]  /*05e0*/  @P3 VIADD R0, R9, 0xe ;  /* 0x0000000e09003836 */ /* 0x000fc60000000000 */
[----:B------:R-:W-:-:S08]  /*05f0*/  SEL R8, R17, R18, !P0 ;  /* 0x0000001211087207 */ /* 0x000fd00004000000 */
[C---:B------:R-:W-:Y:S02]  /*0600*/  @P0 VIADD R0, R9.reuse, 0xf ;  /* 0x0000000f09000836 */ /* 0x040fe40000000000 */
[----:B------:R-:W-:-:S05]  /*0610*/  VIADD R9, R9, 0x10 ;  /* 0x0000001009097836 */ /* 0x000fca0000000000 */
[----:B------:R-:W-:-:S13]  /*0620*/  ISETP.NE.AND P1, PT, R9, R5, PT ;  /* 0x000000050900720c */ /* 0x000fda0003f25270 */
[----:B------:R-:W-:Y:S05]  /*0630*/  @P1 BRA `(.L_x_2) ;  /* 0xfffffff800ec1947 */ /* 0x000fea000383ffff */
.L_x_1:
[----:B------:R-:W-:Y:S05]  /*0640*/  BRA.U !UP1, `(.L_x_0) ;  /* 0x00000005095c7547 */ /* 0x000fea000b800000 */
[----:B------:R-:W-:Y:S02]  /*0650*/  UISETP.GE.U32.AND UP0, UPT, UR5, 0x8, UPT ;  /* 0x000000080500788c */ /* 0x000fe4000bf06070 */
[----:B------:R-:W-:-:S04]  /*0660*/  ULOP3.LUT UR6, UR4, 0x7, URZ, 0xc0, !UPT ;  /* 0x0000000704067892 */ /* 0x000fc8000f8ec0ff */
[----:B------:R-:W-:-:S03]  /*0670*/  UISETP.NE.AND UP1, UPT, UR6, URZ, UPT ;  /* 0x000000ff0600728c */ /* 0x000fc6000bf25270 */
[----:B------:R-:W-:Y:S08]  /*0680*/  BRA.U !UP0, `(.L_x_3) ;  /* 0x0000000108987547 */ /* 0x000ff0000b800000 */
[----:B------:R-:W0:Y:S01]  /*0690*/  LDCU.64 UR10, c[0x0][0x380] ;  /* 0x00007000ff0a77ac */ /* 0x000e220008000a00 */
[----:B------:R-:W-:-:S05]  /*06a0*/  IADD3 R3, P0, PT, R6, R5, RZ ;  /* 0x0000000506037210 */ /* 0x000fca0007f1e0ff */
[----:B------:R-:W-:Y:S01]  /*06b0*/  IMAD.X R10, RZ, RZ, R7, P0 ;  /* 0x000000ffff0a7224 */ /* 0x000fe200000e0607 */
[----:B0-----:R-:W-:-:S04]  /*06c0*/  LEA R2, P0, R3, UR10, 0x1 ;  /* 0x0000000a03027c11 */ /* 0x001fc8000f8008ff */
[----:B------:R-:W-:-:S05]  /*06d0*/  LEA.HI.X R3, R3, UR11, R10, 0x1, P0 ;  /* 0x0000000b03037c11 */ /* 0x000fca00080f0c0a */
[----:B------:R-:W2:Y:S04]  /*06e0*/  LDG.E.U16 R9, desc[UR8][R2.64] ;  /* 0x0000000802097981 */ /* 0x000ea8000c1e1500 */
[----:B------:R-:W3:Y:S04]  /*06f0*/  LDG.E.U16 R11, desc[UR8][R2.64+0x2] ;  /* 0x00000208020b7981 */ /* 0x000ee8000c1e1500 */
[----:B------:R-:W4:Y:S04]  /*0700*/  LDG.E.U16 R13, desc[UR8][R2.64+0x4] ;  /* 0x00000408020d7981 */ /* 0x000f28000c1e1500 */
[----:B------:R-:W5:Y:S04]  /*0710*/  LDG.E.U16 R15, desc[UR8][R2.64+0x6] ;  /* 0x00000608020f7981 */ /* 0x000f68000c1e1500 */
[----:B------:R-:W5:Y:S04]  /*0720*/  LDG.E.U16 R17, desc[UR8][R2.64+0x8] ;  /* 0x0000080802117981 */ /* 0x000f68000c1e1500 */
[----:B------:R-:W5:Y:S04]  /*0730*/  LDG.E.U16 R19, desc[UR8][R2.64+0xa] ;  /* 0x00000a0802137981 */ /* 0x000f68000c1e1500 */
[----:B------:R-:W5:Y:S04]  /*0740*/  LDG.E.U16 R21, desc[UR8][R2.64+0xc] ;  /* 0x00000c0802157981 */ /* 0x000f68000c1e1500 */
[----:B------:R-:W5:Y:S01]  /*0750*/  LDG.E.U16 R23, desc[UR8][R2.64+0xe] ;  /* 0x00000e0802177981 */ /* 0x000f62000c1e1500 */
        /* <DEDUP_REMOVED lines=22> */
[----:B------:R-:W-:-:S08]  /*08c0*/  SEL R8, R8, R23, !P3 ;  /* 0x0000001708087207 */ /* 0x000fd00005800000 */
[C---:B------:R-:W-:Y:S02]  /*08d0*/  @P3 VIADD R0, R5.reuse, 0x7 ;  /* 0x0000000705003836 */ /* 0x040fe40000000000 */
[----:B------:R-:W-:-:S07]  /*08e0*/  VIADD R5, R5, 0x8 ;  /* 0x0000000805057836 */ /* 0x000fce0000000000 */
.L_x_3:
        /* <DEDUP_REMOVED lines=24> */
[----:B------:R-:W-:-:S08]  /*0a70*/  SEL R8, R8, R15, !P3 ;  /* 0x0000000f08087207 */ /* 0x000fd00005800000 */
[C---:B------:R-:W-:Y:S02]  /*0a80*/  @P3 VIADD R0, R5.reuse, 0x3 ;  /* 0x0000000305003836 */ /* 0x040fe40000000000 */
[----:B------:R-:W-:-:S07]  /*0a90*/  VIADD R5, R5, 0x4 ;  /* 0x0000000405057836 */ /* 0x000fce0000000000 */
.L_x_4:
[----:B------:R-:W-:Y:S05]  /*0aa0*/  BRA.U !UP1, `(.L_x_0) ;  /* 0x0000000109447547 */ /* 0x000fea000b800000 */
[----:B------:R-:W0:Y:S01]  /*0ab0*/  LDCU.64 UR6, c[0x0][0x380] ;  /* 0x00007000ff0677ac */ /* 0x000e220008000a00 */
[----:B------:R-:W-:Y:S01]  /*0ac0*/  IADD3 R6, P0, PT, R6, R5, RZ ;  /* 0x0000000506067210 */ /* 0x000fe20007f1e0ff */
[----:B------:R-:W-:-:S04]  /*0ad0*/  UIADD3 UR4, UPT, UPT, -UR4, URZ, URZ ;  /* 0x000000ff04047290 */ /* 0x000fc8000fffe1ff */
[----:B------:R-:W-:Y:S01]  /*0ae0*/  IMAD.X R7, RZ, RZ, R7, P0 ;  /* 0x000000ffff077224 */ /* 0x000fe200000e0607 */
[----:B0-----:R-:W-:-:S04]  /*0af0*/  LEA R2, P1, R6, UR6, 0x1 ;  /* 0x0000000606027c11 */ /* 0x001fc8000f8208ff */
[----:B------:R-:W-:-:S09]  /*0b00*/  LEA.HI.X R7, R6, UR7, R7, 0x1, P1 ;  /* 0x0000000706077c11 */ /* 0x000fd200088f0c07 */
.L_x_5:
[----:B------:R-:W-:-:S06]  /*0b10*/  IMAD.MOV.U32 R3, RZ, RZ, R7 ;  /* 0x000000ffff037224 */ /* 0x000fcc00078e0007 */
[----:B------:R0:W2:Y:S01]  /*0b20*/  LDG.E.U16 R3, desc[UR8][R2.64] ;  /* 0x0000000802037981 */ /* 0x0000a2000c1e1500 */
[----:B------:R-:W-:-:S04]  /*0b30*/  UIADD3 UR4, UPT, UPT, UR4, 0x1, URZ ;  /* 0x0000000104047890 */ /* 0x000fc8000fffe0ff */
[----:B------:R-:W-:Y:S01]  /*0b40*/  UISETP.NE.AND UP0, UPT, UR4, URZ, UPT ;  /* 0x000000ff0400728c */ /* 0x000fe2000bf05270 */
[----:B0-----:R-:W-:-:S05]  /*0b50*/  IADD3 R2, P1, PT, R2, 0x2, RZ ;  /* 0x0000000202027810 */ /* 0x001fca0007f3e0ff */
[----:B------:R-:W-:Y:S01]  /*0b60*/  IMAD.X R7, RZ, RZ, R7, P1 ;  /* 0x000000ffff077224 */ /* 0x000fe200008e0607 */
[----:B--2---:R-:W-:-:S05]  /*0b70*/  HSETP2.GT.AND P0, PT, R3.H0_H0, R8.H0_H0, PT ;  /* 0x2000000803007234 */ /* 0x004fca0003f04800 */
[----:B------:R-:W-:Y:S01]  /*0b80*/  SEL R0, R0, R5, !P0 ;  /* 0x0000000500007207 */ /* 0x000fe20004000000 */
[----:B------:R-:W-:Y:S01]  /*0b90*/  VIADD R5, R5, 0x1 ;  /* 0x0000000105057836 */ /* 0x000fe20000000000 */
[----:B------:R-:W-:Y:S01]  /*0ba0*/  SEL R8, R8, R3, !P0 ;  /* 0x0000000308087207 */ /* 0x000fe20004000000 */
[----:B------:R-:W-:Y:S06]  /*0bb0*/  BRA.U UP0, `(.L_x_5) ;  /* 0xfffffffd00d47547 */ /* 0x000fec000b83ffff */
.L_x_0:
[----:B------:R-:W0:Y:S02]  /*0bc0*/  LDC.64 R2, c[0x0][0x388] ;  /* 0x0000e200ff027b82 */ /* 0x000e240000000a00 */
[----:B0-----:R-:W-:-:S05]  /*0bd0*/  IMAD.WIDE R4, R4, 0x4, R2 ;  /* 0x0000000404047825 */ /* 0x001fca00078e0202 */
[----:B------:R-:W-:Y:S01]  /*0be0*/  STG.E desc[UR8][R4.64], R0 ;  /* 0x0000000004007986 */ /* 0x000fe2000c101908 */
[----:B------:R-:W-:Y:S05]  /*0bf0*/  EXIT ;  /* 0x000000000000794d */ /* 0x000fea0003800000 */
.L_x_6:
[----:B------:R-:W-:-:S00]  /*0c00*/  BRA `(.L_x_6) ;  /* 0xfffffffc00fc7947 */ /* 0x000fc0000383ffff */
[----:B------:R-:W-:-:S00]  /*0c10*/  NOP ;  /* 0x0000000000007918 */ /* 0x000fc00000000000 */
        /* <DEDUP_REMOVED lines=14> */
.L_x_7:


//--------------------- .nv.shared.reserved.0     --------------------------
	.section	.nv.shared.reserved.0,"aw",@nobits
	.weak		__nv_reservedSMEM_offset_0_alias
	.size		__nv_reservedSMEM_offset_0_alias, 0, 64
	.other		__nv_reservedSMEM_offset_0_alias,@"STO_CUDA_RESERVED_SHARED STV_DEFAULT"
__nv_reservedSMEM_offset_0_alias:
	.zero		0
	.zero		64


//--------------------- .nv.constant0._Z17select_top_kernelPKvPvii --------------------------
	.section	.nv.constant0._Z17select_top_kernelPKvPvii,"a",@progbits
	.sectionflags	@""
	.align	4
.nv.constant0._Z17select_top_kernelPKvPvii:
	.zero		920


//--------------------- SYMBOLS --------------------------

	.type		.nv.reservedSmem.offset0,@object
	.size		.nv.reservedSmem.offset0,0x4
